	.headerflags	@"EF_CUDA_TEXMODE_UNIFIED EF_CUDA_64BIT_ADDRESS EF_CUDA_ACCELERATORS EF_CUDA_SM90 EF_CUDA_VIRTUAL_SM(EF_CUDA_SM90)"
	.elftype	@"ET_EXEC"


//--------------------- .nv.info                  --------------------------
	.section	.nv.info,"",@"SHT_CUDA_INFO"
	.align	4


	//----- nvinfo : EIATTR_REGCOUNT
	.align		4
        /*0000*/ 	.byte	0x04, 0x2f
        /*0002*/ 	.short	(.L_2 - .L_1)
	.align		4
.L_1:
        /*0004*/ 	.word	index@(triton_poi_fused_tanh_1)
        /*0008*/ 	.word	0x0000000c


	//----- nvinfo : EIATTR_MIN_STACK_SIZE
	.align		4
.L_2:
        /*000c*/ 	.byte	0x04, 0x12
        /*000e*/ 	.short	(.L_4 - .L_3)
	.align		4
.L_3:
        /*0010*/ 	.word	index@(triton_poi_fused_tanh_1)
        /*0014*/ 	.word	0x00000000


	//----- nvinfo : EIATTR_FRAME_SIZE
	.align		4
.L_4:
        /*0018*/ 	.byte	0x04, 0x11
        /*001a*/ 	.short	(.L_6 - .L_5)
	.align		4
.L_5:
        /*001c*/ 	.word	index@(triton_poi_fused_tanh_1)
        /*0020*/ 	.word	0x00000000


	//----- nvinfo : EIATTR_MIN_STACK_SIZE
	.align		4
.L_6:
        /*0024*/ 	.byte	0x04, 0x12
        /*0026*/ 	.short	(.L_8 - .L_7)
	.align		4
.L_7:
        /*0028*/ 	.word	index@(triton_poi_fused_tanh_1)
        /*002c*/ 	.word	0x00000000
.L_8:


//--------------------- .nv.info.triton_poi_fused_tanh_1 --------------------------
	.section	.nv.info.triton_poi_fused_tanh_1,"",@"SHT_CUDA_INFO"
	.sectionflags	@""
	.align	4


	//----- nvinfo : EIATTR_CUDA_API_VERSION
	.align		4
        /*0000*/ 	.byte	0x04, 0x37
        /*0002*/ 	.short	(.L_10 - .L_9)
.L_9:
        /*0004*/ 	.word	0x0000007c


	//----- nvinfo : EIATTR_KPARAM_INFO
	.align		4
.L_10:
        /*0008*/ 	.byte	0x04, 0x17
        /*000a*/ 	.short	(.L_12 - .L_11)
.L_11:
        /*000c*/ 	.word	0x00000000
        /*0010*/ 	.short	0x0002
        /*0012*/ 	.short	0x0010
        /*0014*/ 	.byte	0x00, 0xf0, 0x11, 0x00


	//----- nvinfo : EIATTR_KPARAM_INFO
	.align		4
.L_12:
        /*0018*/ 	.byte	0x04, 0x17
        /*001a*/ 	.short	(.L_14 - .L_13)
.L_13:
        /*001c*/ 	.word	0x00000000
        /*0020*/ 	.short	0x0001
        /*0022*/ 	.short	0x0008
        /*0024*/ 	.byte	0x00, 0xf4, 0x21, 0x00


	//----- nvinfo : EIATTR_KPARAM_INFO
	.align		4
.L_14:
        /*0028*/ 	.byte	0x04, 0x17
        /*002a*/ 	.short	(.L_16 - .L_15)
.L_15:
        /*002c*/ 	.word	0x00000000
        /*0030*/ 	.short	0x0000
        /*0032*/ 	.short	0x0000
        /*0034*/ 	.byte	0x00, 0xf4, 0x21, 0x00


	//----- nvinfo : EIATTR_SPARSE_MMA_MASK
	.align		4
.L_16:
        /*0038*/ 	.byte	0x03, 0x50
        /*003a*/ 	.short	0x0000


	//----- nvinfo : EIATTR_MAXREG_COUNT
	.align		4
        /*003c*/ 	.byte	0x03, 0x1b
        /*003e*/ 	.short	0x00ff


	//----- nvinfo : EIATTR_EXIT_INSTR_OFFSETS
	.align		4
        /*0040*/ 	.byte	0x04, 0x1c
        /*0042*/ 	.short	(.L_18 - .L_17)


	//   ....[0]....
.L_17:
        /*0044*/ 	.word	0x000002b0


	//   ....[1]....
        /*0048*/ 	.word	0x000002d0


	//----- nvinfo : EIATTR_REQNTID
	.align		4
.L_18:
        /*004c*/ 	.byte	0x04, 0x10
        /*004e*/ 	.short	(.L_20 - .L_19)
.L_19:
        /*0050*/ 	.word	0x00000080
        /*0054*/ 	.word	0x00000001
        /*0058*/ 	.word	0x00000001


	//----- nvinfo : EIATTR_CRS_STACK_SIZE
	.align		4
.L_20:
        /*005c*/ 	.byte	0x04, 0x1e
        /*005e*/ 	.short	(.L_22 - .L_21)
.L_21:
        /*0060*/ 	.word	0x00000000


	//----- nvinfo : EIATTR_CBANK_PARAM_SIZE
	.align		4
.L_22:
        /*0064*/ 	.byte	0x03, 0x19
        /*0066*/ 	.short	0x0014


	//----- nvinfo : EIATTR_PARAM_CBANK
	.align		4
        /*0068*/ 	.byte	0x04, 0x0a
        /*006a*/ 	.short	(.L_24 - .L_23)
	.align		4
.L_23:
        /*006c*/ 	.word	index@(.nv.constant0.triton_poi_fused_tanh_1)
        /*0070*/ 	.short	0x0210
        /*0072*/ 	.short	0x0014


	//----- nvinfo : EIATTR_SW_WAR
	.align		4
.L_24:
        /*0074*/ 	.byte	0x04, 0x36
        /*0076*/ 	.short	(.L_26 - .L_25)
.L_25:
        /*0078*/ 	.word	0x00000008
.L_26:


//--------------------- .nv.callgraph             --------------------------
	.section	.nv.callgraph,"",@"SHT_CUDA_CALLGRAPH"
	.align	4
	.sectionentsize	8
	.align		4
        /*0000*/ 	.word	0x00000000
	.align		4
        /*0004*/ 	.word	0xffffffff
	.align		4
        /*0008*/ 	.word	0x00000000
	.align		4
        /*000c*/ 	.word	0xfffffffe
	.align		4
        /*0010*/ 	.word	0x00000000
	.align		4
        /*0014*/ 	.word	0xfffffffd
	.align		4
        /*0018*/ 	.word	0x00000000
	.align		4
        /*001c*/ 	.word	0xfffffffc


//--------------------- .nv.constant4             --------------------------
	.section	.nv.constant4,"a",@progbits
	.align	8
	.align		8
.nv.constant4:
        /*0000*/ 	.dword	_$_str


//--------------------- .text.triton_poi_fused_tanh_1 --------------------------
	.section	.text.triton_poi_fused_tanh_1,"ax",@progbits
	.align	128
        .global         triton_poi_fused_tanh_1
        .type           triton_poi_fused_tanh_1,@function
        .size           triton_poi_fused_tanh_1,(.L_x_4 - triton_poi_fused_tanh_1)
        .other          triton_poi_fused_tanh_1,@"STO_CUDA_ENTRY STV_DEFAULT"
triton_poi_fused_tanh_1:
.text.triton_poi_fused_tanh_1:
[----:B------:R-:W0:Y:S02]  /*0000*/  LDC R1, c[0x0][0x28] ;  /* 0x00000a00ff017b82 */ /* 0x000e240000000800 */
[----:B------:R-:W1:Y:S01]  /*0010*/  S2R R0, SR_TID.X ;  /* 0x0000000000007919 */ /* 0x000e620000002100 */
[----:B------:R-:W2:Y:S01]  /*0020*/  LDC.64 R2, c[0x0][0x210] ;  /* 0x00008400ff027b82 */ /* 0x000ea20000000a00 */
[----:B------:R-:W-:Y:S01]  /*0030*/  ULDC.64 UR4, c[0x0][0x208] ;  /* 0x0000820000047ab9 */ /* 0x000fe20000000a00 */
[----:B------:R-:W3:Y:S06]  /*0040*/  S2R R7, SR_CTAID.X ;  /* 0x0000000000077919 */ /* 0x000eec0000002500 */
[----:B------:R-:W4:Y:S01]  /*0050*/  LDC.64 R4, c[0x0][0x218] ;  /* 0x00008600ff047b82 */ /* 0x000f220000000a00 */
[----:B-1----:R-:W-:-:S02]  /*0060*/  LOP3.LUT R0, R0, 0x7f, RZ, 0xc0, !PT ;  /* 0x0000007f00007812 */ /* 0x002fc400078ec0ff */
[----:B---3--:R-:W-:Y:S02]  /*0070*/  SHF.R.S32.HI R6, RZ, 0x18, R7 ;  /* 0x00000018ff067819 */ /* 0x008fe40000011407 */
[----:B------:R-:W-:Y:S02]  /*0080*/  LEA R7, R7, R0, 0x7 ;  /* 0x0000000007077211 */ /* 0x000fe400078e38ff */
[----:B------:R-:W-:Y:S02]  /*0090*/  SGXT R0, R6, 0x1 ;  /* 0x000000010600781a */ /* 0x000fe40000000200 */
[C---:B------:R-:W-:Y:S01]  /*00a0*/  ISETP.GE.AND P0, PT, R7.reuse, 0x100, PT ;  /* 0x000001000700780c */ /* 0x040fe20003f06270 */
[----:B--2---:R-:W-:Y:S01]  /*00b0*/  IMAD.WIDE R2, R7, 0x4, R2 ;  /* 0x0000000407027825 */ /* 0x004fe200078e0202 */
[----:B------:R-:W-:-:S04]  /*00c0*/  LEA.HI R0, R0, R7, RZ, 0x2 ;  /* 0x0000000700007211 */ /* 0x000fc800078f10ff */
[----:B------:R-:W-:-:S04]  /*00d0*/  LOP3.LUT R0, R0, 0xfffffffc, RZ, 0xc0, !PT ;  /* 0xfffffffc00007812 */ /* 0x000fc800078ec0ff */
[----:B------:R-:W-:Y:S01]  /*00e0*/  IADD3 R9, R7, -R0, RZ ;  /* 0x8000000007097210 */ /* 0x000fe20007ffe0ff */
[----:B------:R-:W-:Y:S01]  /*00f0*/  HFMA2.MMA R0, -RZ, RZ, 0, 0 ;  /* 0x00000000ff007435 */ /* 0x000fe200000001ff */
[----:B------:R-:W-:-:S03]  /*0100*/  MOV R7, RZ ;  /* 0x000000ff00077202 */ /* 0x000fc60000000f00 */
[----:B----4-:R-:W-:-:S05]  /*0110*/  IMAD.WIDE R4, R9, 0x4, R4 ;  /* 0x0000000409047825 */ /* 0x010fca00078e0204 */
[----:B------:R-:W2:Y:S04]  /*0120*/  @!P0 LDG.E.EL R7, desc[UR4][R4.64] ;  /* 0x0000000404078981 */ /* 0x000ea8000c2e1900 */
[----:B------:R-:W2:Y:S01]  /*0130*/  @!P0 LDG.E R0, desc[UR4][R2.64] ;  /* 0x0000000402008981 */ /* 0x000ea2000c1e1900 */
[----:B------:R-:W-:Y:S01]  /*0140*/  BSSY B0, `(.L_x_0) ;  /* 0x0000016000007945 */ /* 0x000fe20003800000 */
[----:B--2---:R-:W-:-:S04]  /*0150*/  FADD R7, R7, R0 ;  /* 0x0000000007077221 */ /* 0x004fc80000000000 */
[----:B------:R-:W-:-:S05]  /*0160*/  FADD.FTZ R6, |R7|, -RZ ;  /* 0x800000ff07067221 */ /* 0x000fca0000010200 */
[----:B------:R-:W-:-:S13]  /*0170*/  FSETP.GE.AND P1, PT, R6, 0.60000002384185791016, PT ;  /* 0x3f19999a0600780b */ /* 0x000fda0003f26000 */
[----:B------:R-:W-:Y:S05]  /*0180*/  @!P1 BRA `(.L_x_1) ;  /* 0x0000000000289947 */ /* 0x000fea0003800000 */
[C---:B------:R-:W-:Y:S01]  /*0190*/  FMUL R0, R6.reuse, 2.8853900432586669922 ;  /* 0x4038aa3b06007820 */ /* 0x040fe20000400000 */
[----:B------:R-:W-:Y:S02]  /*01a0*/  MOV R5, 0x3f800000 ;  /* 0x3f80000000057802 */ /* 0x000fe40000000f00 */
[----:B------:R-:W-:-:S03]  /*01b0*/  FSETP.GE.AND P1, PT, R6, 9.010913848876953125, PT ;  /* 0x41102cb40600780b */ /* 0x000fc60003f26000 */
[----:B------:R-:W1:Y:S02]  /*01c0*/  MUFU.EX2 R0, R0 ;  /* 0x0000000000007308 */ /* 0x000e640000000800 */
[----:B-1----:R-:W-:-:S06]  /*01d0*/  FADD R4, R0, 1 ;  /* 0x3f80000000047421 */ /* 0x002fcc0000000000 */
[----:B------:R-:W1:Y:S02]  /*01e0*/  MUFU.RCP R4, R4 ;  /* 0x0000000400047308 */ /* 0x000e640000001000 */
[----:B-1----:R-:W-:-:S05]  /*01f0*/  FFMA.FTZ R5, R4, -2, R5 ;  /* 0xc000000004057823 */ /* 0x002fca0000010005 */
[----:B------:R-:W-:-:S04]  /*0200*/  FSEL R5, R5, 1, !P1 ;  /* 0x3f80000005057808 */ /* 0x000fc80004800000 */
[----:B------:R-:W-:Y:S01]  /*0210*/  LOP3.LUT R5, R5, 0x80000000, R7, 0xf8, !PT ;  /* 0x8000000005057812 */ /* 0x000fe200078ef807 */
[----:B------:R-:W-:Y:S06]  /*0220*/  BRA `(.L_x_2) ;  /* 0x00000000001c7947 */ /* 0x000fec0003800000 */
.L_x_1:
[----:B------:R-:W-:Y:S01]  /*0230*/  MOV R0, 0x3c80f082 ;  /* 0x3c80f08200007802 */ /* 0x000fe20000000f00 */
[----:B------:R-:W-:-:S04]  /*0240*/  FMUL R5, R7, R7 ;  /* 0x0000000707057220 */ /* 0x000fc80000400000 */
[----:B------:R-:W-:-:S04]  /*0250*/  FFMA.FTZ R0, R5, R0, -0.052303962409496307373 ;  /* 0xbd563cae05007423 */ /* 0x000fc80000010000 */
[----:B------:R-:W-:-:S04]  /*0260*/  FFMA.FTZ R0, R5, R0, 0.1331529766321182251 ;  /* 0x3e08594105007423 */ /* 0x000fc80000010000 */
[----:B------:R-:W-:-:S04]  /*0270*/  FFMA.FTZ R0, R5, R0, -0.33332768082618713379 ;  /* 0xbeaaa9ed05007423 */ /* 0x000fc80000010000 */
[----:B------:R-:W-:-:S04]  /*0280*/  FFMA.FTZ R0, R5, R0, RZ ;  /* 0x0000000005007223 */ /* 0x000fc800000100ff */
[----:B------:R-:W-:-:S07]  /*0290*/  FFMA.FTZ R5, R7, R0, R7 ;  /* 0x0000000007057223 */ /* 0x000fce0000010007 */
.L_x_2:
[----:B------:R-:W-:Y:S05]  /*02a0*/  BSYNC B0 ;  /* 0x0000000000007941 */ /* 0x000fea0003800000 */
.L_x_0:
[----:B------:R-:W-:Y:S05]  /*02b0*/  @P0 EXIT ;  /* 0x000000000000094d */ /* 0x000fea0003800000 */
[----:B------:R-:W-:Y:S01]  /*02c0*/  STG.E desc[UR4][R2.64], R5 ;  /* 0x0000000502007986 */ /* 0x000fe2000c101904 */
[----:B------:R-:W-:Y:S05]  /*02d0*/  EXIT ;  /* 0x000000000000794d */ /* 0x000fea0003800000 */
.L_x_3:
[----:B------:R-:W-:-:S00]  /*02e0*/  BRA `(.L_x_3) ;  /* 0xfffffffc00fc7947 */ /* 0x000fc0000383ffff */
[----:B------:R-:W-:-:S00]  /*02f0*/  NOP ;  /* 0x0000000000007918 */ /* 0x000fc00000000000 */
        /* <DEDUP_REMOVED lines=8> */
.L_x_4:


//--------------------- .nv.global.init           --------------------------
	.section	.nv.global.init,"aw",@progbits
.nv.global.init:
	.type		_$_str,@object
	.size		_$_str,(.L_0 - _$_str)
_$_str:
        /*0000*/ 	.byte	0x5f, 0x5f, 0x43, 0x55, 0x44, 0x41, 0x5f, 0x46, 0x54, 0x5a, 0x00
.L_0:


//--------------------- .nv.constant0.triton_poi_fused_tanh_1 --------------------------
	.section	.nv.constant0.triton_poi_fused_tanh_1,"a",@progbits
	.sectionflags	@""
	.align	4
.nv.constant0.triton_poi_fused_tanh_1:
	.zero		548
